	.headerflags	@"EF_CUDA_TEXMODE_UNIFIED EF_CUDA_64BIT_ADDRESS EF_CUDA_ACCELERATORS EF_CUDA_SM90 EF_CUDA_VIRTUAL_SM(EF_CUDA_SM90)"
	.elftype	@"ET_EXEC"


//--------------------- .nv.info                  --------------------------
	.section	.nv.info,"",@"SHT_CUDA_INFO"
	.align	4


	//----- nvinfo : EIATTR_REGCOUNT
	.align		4
        /*0000*/ 	.byte	0x04, 0x2f
        /*0002*/ 	.short	(.L_1 - .L_0)
	.align		4
.L_0:
        /*0004*/ 	.word	index@(triton_poi_fused_add_clamp_53)
        /*0008*/ 	.word	0x0000000b


	//----- nvinfo : EIATTR_MIN_STACK_SIZE
	.align		4
.L_1:
        /*000c*/ 	.byte	0x04, 0x12
        /*000e*/ 	.short	(.L_3 - .L_2)
	.align		4
.L_2:
        /*0010*/ 	.word	index@(triton_poi_fused_add_clamp_53)
        /*0014*/ 	.word	0x00000000


	//----- nvinfo : EIATTR_FRAME_SIZE
	.align		4
.L_3:
        /*0018*/ 	.byte	0x04, 0x11
        /*001a*/ 	.short	(.L_5 - .L_4)
	.align		4
.L_4:
        /*001c*/ 	.word	index@(triton_poi_fused_add_clamp_53)
        /*0020*/ 	.word	0x00000000


	//----- nvinfo : EIATTR_MIN_STACK_SIZE
	.align		4
.L_5:
        /*0024*/ 	.byte	0x04, 0x12
        /*0026*/ 	.short	(.L_7 - .L_6)
	.align		4
.L_6:
        /*0028*/ 	.word	index@(triton_poi_fused_add_clamp_53)
        /*002c*/ 	.word	0x00000000
.L_7:


//--------------------- .nv.info.triton_poi_fused_add_clamp_53 --------------------------
	.section	.nv.info.triton_poi_fused_add_clamp_53,"",@"SHT_CUDA_INFO"
	.sectionflags	@""
	.align	4


	//----- nvinfo : EIATTR_CUDA_API_VERSION
	.align		4
        /*0000*/ 	.byte	0x04, 0x37
        /*0002*/ 	.short	(.L_9 - .L_8)
.L_8:
        /*0004*/ 	.word	0x0000007c


	//----- nvinfo : EIATTR_KPARAM_INFO
	.align		4
.L_9:
        /*0008*/ 	.byte	0x04, 0x17
        /*000a*/ 	.short	(.L_11 - .L_10)
.L_10:
        /*000c*/ 	.word	0x00000000
        /*0010*/ 	.short	0x0001
        /*0012*/ 	.short	0x0008
        /*0014*/ 	.byte	0x00, 0xf0, 0x11, 0x00


	//----- nvinfo : EIATTR_KPARAM_INFO
	.align		4
.L_11:
        /*0018*/ 	.byte	0x04, 0x17
        /*001a*/ 	.short	(.L_13 - .L_12)
.L_12:
        /*001c*/ 	.word	0x00000000
        /*0020*/ 	.short	0x0000
        /*0022*/ 	.short	0x0000
        /*0024*/ 	.byte	0x00, 0xf4, 0x21, 0x00


	//----- nvinfo : EIATTR_SPARSE_MMA_MASK
	.align		4
.L_13:
        /*0028*/ 	.byte	0x03, 0x50
        /*002a*/ 	.short	0x0000


	//----- nvinfo : EIATTR_MAXREG_COUNT
	.align		4
        /*002c*/ 	.byte	0x03, 0x1b
        /*002e*/ 	.short	0x00ff


	//----- nvinfo : EIATTR_EXIT_INSTR_OFFSETS
	.align		4
        /*0030*/ 	.byte	0x04, 0x1c
        /*0032*/ 	.short	(.L_15 - .L_14)


	//   ....[0]....
.L_14:
        /*0034*/ 	.word	0x000001b0


	//   ....[1]....
        /*0038*/ 	.word	0x00000200


	//----- nvinfo : EIATTR_REQNTID
	.align		4
.L_15:
        /*003c*/ 	.byte	0x04, 0x10
        /*003e*/ 	.short	(.L_17 - .L_16)
.L_16:
        /*0040*/ 	.word	0x00000020
        /*0044*/ 	.word	0x00000001
        /*0048*/ 	.word	0x00000001


	//----- nvinfo : EIATTR_CBANK_PARAM_SIZE
	.align		4
.L_17:
        /*004c*/ 	.byte	0x03, 0x19
        /*004e*/ 	.short	0x000c


	//----- nvinfo : EIATTR_PARAM_CBANK
	.align		4
        /*0050*/ 	.byte	0x04, 0x0a
        /*0052*/ 	.short	(.L_19 - .L_18)
	.align		4
.L_18:
        /*0054*/ 	.word	index@(.nv.constant0.triton_poi_fused_add_clamp_53)
        /*0058*/ 	.short	0x0210
        /*005a*/ 	.short	0x000c


	//----- nvinfo : EIATTR_SW_WAR
	.align		4
.L_19:
        /*005c*/ 	.byte	0x04, 0x36
        /*005e*/ 	.short	(.L_21 - .L_20)
.L_20:
        /*0060*/ 	.word	0x00000008
.L_21:


//--------------------- .nv.callgraph             --------------------------
	.section	.nv.callgraph,"",@"SHT_CUDA_CALLGRAPH"
	.align	4
	.sectionentsize	8
	.align		4
        /*0000*/ 	.word	0x00000000
	.align		4
        /*0004*/ 	.word	0xffffffff
	.align		4
        /*0008*/ 	.word	0x00000000
	.align		4
        /*000c*/ 	.word	0xfffffffe
	.align		4
        /*0010*/ 	.word	0x00000000
	.align		4
        /*0014*/ 	.word	0xfffffffd
	.align		4
        /*0018*/ 	.word	0x00000000
	.align		4
        /*001c*/ 	.word	0xfffffffc


//--------------------- .text.triton_poi_fused_add_clamp_53 --------------------------
	.section	.text.triton_poi_fused_add_clamp_53,"ax",@progbits
	.align	128
        .global         triton_poi_fused_add_clamp_53
        .type           triton_poi_fused_add_clamp_53,@function
        .size           triton_poi_fused_add_clamp_53,(.L_x_1 - triton_poi_fused_add_clamp_53)
        .other          triton_poi_fused_add_clamp_53,@"STO_CUDA_ENTRY STV_DEFAULT"
triton_poi_fused_add_clamp_53:
.text.triton_poi_fused_add_clamp_53:
[----:B------:R-:W0:Y:S02]  /*0000*/  LDC R1, c[0x0][0x28] ;  /* 0x00000a00ff017b82 */ /* 0x000e240000000800 */
[----:B------:R-:W1:Y:S01]  /*0010*/  S2R R0, SR_TID.X ;  /* 0x0000000000007919 */ /* 0x000e620000002100 */
[----:B------:R-:W-:Y:S01]  /*0020*/  IMAD.MOV.U32 R3, RZ, RZ, 0x3d000000 ;  /* 0x3d000000ff037424 */ /* 0x000fe200078e00ff */
[----:B------:R-:W2:Y:S01]  /*0030*/  S2R R5, SR_CTAID.X ;  /* 0x0000000000057919 */ /* 0x000ea20000002500 */
[----:B-1----:R-:W-:-:S05]  /*0040*/  IMAD.SHL.U32 R0, R0, 0x2, RZ ;  /* 0x0000000200007824 */ /* 0x002fca00078e00ff */
[----:B------:R-:W-:-:S05]  /*0050*/  LOP3.LUT R0, R0, 0x3e, RZ, 0xc0, !PT ;  /* 0x0000003e00007812 */ /* 0x000fca00078ec0ff */
[----:B--2---:R-:W-:-:S05]  /*0060*/  IMAD R5, R5, 0x40, R0 ;  /* 0x0000004005057824 */ /* 0x004fca00078e0200 */
[----:B------:R-:W-:Y:S02]  /*0070*/  IADD3 R0, R5, 0x1, RZ ;  /* 0x0000000105007810 */ /* 0x000fe40007ffe0ff */
[----:B------:R-:W-:Y:S02]  /*0080*/  I2FP.F32.S32 R2, R5 ;  /* 0x0000000500027245 */ /* 0x000fe40000201400 */
[----:B------:R-:W-:Y:S02]  /*0090*/  I2FP.F32.S32 R0, R0 ;  /* 0x0000000000007245 */ /* 0x000fe40000201400 */
[----:B------:R-:W-:Y:S01]  /*00a0*/  ISETP.GE.AND P0, PT, R5, 0x40, PT ;  /* 0x000000400500780c */ /* 0x000fe20003f06270 */
[----:B------:R-:W-:Y:S02]  /*00b0*/  FADD R2, R2, 0.5 ;  /* 0x3f00000002027421 */ /* 0x000fe40000000000 */
[----:B------:R-:W-:Y:S02]  /*00c0*/  FADD R0, R0, 0.5 ;  /* 0x3f00000000007421 */ /* 0x000fe40000000000 */
[----:B------:R-:W-:-:S02]  /*00d0*/  FFMA R2, R2, R3, -0.5 ;  /* 0xbf00000002027423 */ /* 0x000fc40000000003 */
[----:B------:R-:W-:-:S03]  /*00e0*/  FFMA R0, R0, R3, -0.5 ;  /* 0xbf00000000007423 */ /* 0x000fc60000000003 */
[----:B------:R-:W-:Y:S02]  /*00f0*/  FMNMX R4, RZ, R2, !PT ;  /* 0x00000002ff047209 */ /* 0x000fe40007800000 */
[----:B------:R-:W-:Y:S01]  /*0100*/  FMNMX R0, RZ, R0, !PT ;  /* 0x00000000ff007209 */ /* 0x000fe20007800000 */
[----:B------:R-:W1:Y:S03]  /*0110*/  LDC.64 R2, c[0x0][0x210] ;  /* 0x00008400ff027b82 */ /* 0x000e660000000a00 */
[----:B------:R-:W2:Y:S08]  /*0120*/  F2I.TRUNC.NTZ R4, R4 ;  /* 0x0000000400047305 */ /* 0x000eb0000020f100 */
[----:B------:R-:W3:Y:S01]  /*0130*/  F2I.TRUNC.NTZ R0, R0 ;  /* 0x0000000000007305 */ /* 0x000ee2000020f100 */
[----:B--2---:R-:W-:-:S05]  /*0140*/  VIMNMX R6, RZ, R4, PT ;  /* 0x00000004ff067248 */ /* 0x004fca0003fe0100 */
[----:B------:R-:W-:Y:S02]  /*0150*/  VIADD R6, R6, 0x1 ;  /* 0x0000000106067836 */ /* 0x000fe40000000000 */
[----:B-1----:R-:W-:Y:S01]  /*0160*/  IMAD.WIDE R2, R5, 0x8, R2 ;  /* 0x0000000805027825 */ /* 0x002fe200078e0202 */
[----:B---3--:R-:W-:Y:S02]  /*0170*/  VIMNMX R7, RZ, R0, PT ;  /* 0x00000000ff077248 */ /* 0x008fe40003fe0100 */
[----:B------:R-:W-:Y:S02]  /*0180*/  SHF.R.S32.HI R5, RZ, 0x1f, R6 ;  /* 0x0000001fff057819 */ /* 0x000fe40000011406 */
[----:B------:R-:W-:-:S04]  /*0190*/  IADD3 R8, R7, 0x1, RZ ;  /* 0x0000000107087810 */ /* 0x000fc80007ffe0ff */
[----:B------:R-:W-:Y:S01]  /*01a0*/  SHF.R.S32.HI R7, RZ, 0x1f, R8 ;  /* 0x0000001fff077819 */ /* 0x000fe20000011408 */
[----:B------:R-:W-:Y:S06]  /*01b0*/  @P0 EXIT ;  /* 0x000000000000094d */ /* 0x000fec0003800000 */
[----:B------:R-:W-:Y:S01]  /*01c0*/  IMAD.MOV.U32 R4, RZ, RZ, R6 ;  /* 0x000000ffff047224 */ /* 0x000fe200078e0006 */
[----:B------:R-:W-:Y:S01]  /*01d0*/  MOV R6, R8 ;  /* 0x0000000800067202 */ /* 0x000fe20000000f00 */
[----:B------:R-:W-:-:S04]  /*01e0*/  ULDC.64 UR4, c[0x0][0x208] ;  /* 0x0000820000047ab9 */ /* 0x000fc80000000a00 */
[----:B------:R-:W-:Y:S01]  /*01f0*/  STG.E.128 desc[UR4][R2.64], R4 ;  /* 0x0000000402007986 */ /* 0x000fe2000c101d04 */
[----:B------:R-:W-:Y:S05]  /*0200*/  EXIT ;  /* 0x000000000000794d */ /* 0x000fea0003800000 */
.L_x_0:
[----:B------:R-:W-:-:S00]  /*0210*/  BRA `(.L_x_0) ;  /* 0xfffffffc00fc7947 */ /* 0x000fc0000383ffff */
[----:B------:R-:W-:-:S00]  /*0220*/  NOP ;  /* 0x0000000000007918 */ /* 0x000fc00000000000 */
        /* <DEDUP_REMOVED lines=13> */
.L_x_1:


//--------------------- .nv.constant0.triton_poi_fused_add_clamp_53 --------------------------
	.section	.nv.constant0.triton_poi_fused_add_clamp_53,"a",@progbits
	.sectionflags	@""
	.align	4
.nv.constant0.triton_poi_fused_add_clamp_53:
	.zero		540
